	.headerflags	@"EF_CUDA_TEXMODE_UNIFIED EF_CUDA_64BIT_ADDRESS EF_CUDA_ACCELERATORS EF_CUDA_SM90 EF_CUDA_VIRTUAL_SM(EF_CUDA_SM90)"
	.elftype	@"ET_EXEC"


//--------------------- .nv.info                  --------------------------
	.section	.nv.info,"",@"SHT_CUDA_INFO"
	.align	4


	//----- nvinfo : EIATTR_REGCOUNT
	.align		4
        /*0000*/ 	.byte	0x04, 0x2f
        /*0002*/ 	.short	(.L_1 - .L_0)
	.align		4
.L_0:
        /*0004*/ 	.word	index@(triton_poi_fused_convolution_div_max_pool2d_with_indices_relu_sub_39)
        /*0008*/ 	.word	0x00000020


	//----- nvinfo : EIATTR_MIN_STACK_SIZE
	.align		4
.L_1:
        /*000c*/ 	.byte	0x04, 0x12
        /*000e*/ 	.short	(.L_3 - .L_2)
	.align		4
.L_2:
        /*0010*/ 	.word	index@(triton_poi_fused_convolution_div_max_pool2d_with_indices_relu_sub_39)
        /*0014*/ 	.word	0x00000000


	//----- nvinfo : EIATTR_FRAME_SIZE
	.align		4
.L_3:
        /*0018*/ 	.byte	0x04, 0x11
        /*001a*/ 	.short	(.L_5 - .L_4)
	.align		4
.L_4:
        /*001c*/ 	.word	index@(triton_poi_fused_convolution_div_max_pool2d_with_indices_relu_sub_39)
        /*0020*/ 	.word	0x00000000


	//----- nvinfo : EIATTR_MIN_STACK_SIZE
	.align		4
.L_5:
        /*0024*/ 	.byte	0x04, 0x12
        /*0026*/ 	.short	(.L_7 - .L_6)
	.align		4
.L_6:
        /*0028*/ 	.word	index@(triton_poi_fused_convolution_div_max_pool2d_with_indices_relu_sub_39)
        /*002c*/ 	.word	0x00000000
.L_7:


//--------------------- .nv.info.triton_poi_fused_convolution_div_max_pool2d_with_indices_relu_sub_39 --------------------------
	.section	.nv.info.triton_poi_fused_convolution_div_max_pool2d_with_indices_relu_sub_39,"",@"SHT_CUDA_INFO"
	.sectionflags	@""
	.align	4


	//----- nvinfo : EIATTR_CUDA_API_VERSION
	.align		4
        /*0000*/ 	.byte	0x04, 0x37
        /*0002*/ 	.short	(.L_9 - .L_8)
.L_8:
        /*0004*/ 	.word	0x0000007c


	//----- nvinfo : EIATTR_KPARAM_INFO
	.align		4
.L_9:
        /*0008*/ 	.byte	0x04, 0x17
        /*000a*/ 	.short	(.L_11 - .L_10)
.L_10:
        /*000c*/ 	.word	0x00000000
        /*0010*/ 	.short	0x0004
        /*0012*/ 	.short	0x001c
        /*0014*/ 	.byte	0x00, 0xf0, 0x11, 0x00


	//----- nvinfo : EIATTR_KPARAM_INFO
	.align		4
.L_11:
        /*0018*/ 	.byte	0x04, 0x17
        /*001a*/ 	.short	(.L_13 - .L_12)
.L_12:
        /*001c*/ 	.word	0x00000000
        /*0020*/ 	.short	0x0003
        /*0022*/ 	.short	0x0018
        /*0024*/ 	.byte	0x00, 0xf0, 0x11, 0x00


	//----- nvinfo : EIATTR_KPARAM_INFO
	.align		4
.L_13:
        /*0028*/ 	.byte	0x04, 0x17
        /*002a*/ 	.short	(.L_15 - .L_14)
.L_14:
        /*002c*/ 	.word	0x00000000
        /*0030*/ 	.short	0x0002
        /*0032*/ 	.short	0x0010
        /*0034*/ 	.byte	0x00, 0xf4, 0x21, 0x00


	//----- nvinfo : EIATTR_KPARAM_INFO
	.align		4
.L_15:
        /*0038*/ 	.byte	0x04, 0x17
        /*003a*/ 	.short	(.L_17 - .L_16)
.L_16:
        /*003c*/ 	.word	0x00000000
        /*0040*/ 	.short	0x0001
        /*0042*/ 	.short	0x0008
        /*0044*/ 	.byte	0x00, 0xf4, 0x21, 0x00


	//----- nvinfo : EIATTR_KPARAM_INFO
	.align		4
.L_17:
        /*0048*/ 	.byte	0x04, 0x17
        /*004a*/ 	.short	(.L_19 - .L_18)
.L_18:
        /*004c*/ 	.word	0x00000000
        /*0050*/ 	.short	0x0000
        /*0052*/ 	.short	0x0000
        /*0054*/ 	.byte	0x00, 0xf4, 0x21, 0x00


	//----- nvinfo : EIATTR_SPARSE_MMA_MASK
	.align		4
.L_19:
        /*0058*/ 	.byte	0x03, 0x50
        /*005a*/ 	.short	0x0000


	//----- nvinfo : EIATTR_MAXREG_COUNT
	.align		4
        /*005c*/ 	.byte	0x03, 0x1b
        /*005e*/ 	.short	0x00ff


	//----- nvinfo : EIATTR_EXIT_INSTR_OFFSETS
	.align		4
        /*0060*/ 	.byte	0x04, 0x1c
        /*0062*/ 	.short	(.L_21 - .L_20)


	//   ....[0]....
.L_20:
        /*0064*/ 	.word	0x00000b90


	//   ....[1]....
        /*0068*/ 	.word	0x00000c10


	//----- nvinfo : EIATTR_REQNTID
	.align		4
.L_21:
        /*006c*/ 	.byte	0x04, 0x10
        /*006e*/ 	.short	(.L_23 - .L_22)
.L_22:
        /*0070*/ 	.word	0x00000100
        /*0074*/ 	.word	0x00000001
        /*0078*/ 	.word	0x00000001


	//----- nvinfo : EIATTR_CBANK_PARAM_SIZE
	.align		4
.L_23:
        /*007c*/ 	.byte	0x03, 0x19
        /*007e*/ 	.short	0x0020


	//----- nvinfo : EIATTR_PARAM_CBANK
	.align		4
        /*0080*/ 	.byte	0x04, 0x0a
        /*0082*/ 	.short	(.L_25 - .L_24)
	.align		4
.L_24:
        /*0084*/ 	.word	index@(.nv.constant0.triton_poi_fused_convolution_div_max_pool2d_with_indices_relu_sub_39)
        /*0088*/ 	.short	0x0210
        /*008a*/ 	.short	0x0020


	//----- nvinfo : EIATTR_SW_WAR
	.align		4
.L_25:
        /*008c*/ 	.byte	0x04, 0x36
        /*008e*/ 	.short	(.L_27 - .L_26)
.L_26:
        /*0090*/ 	.word	0x00000008
.L_27:


//--------------------- .nv.callgraph             --------------------------
	.section	.nv.callgraph,"",@"SHT_CUDA_CALLGRAPH"
	.align	4
	.sectionentsize	8
	.align		4
        /*0000*/ 	.word	0x00000000
	.align		4
        /*0004*/ 	.word	0xffffffff
	.align		4
        /*0008*/ 	.word	0x00000000
	.align		4
        /*000c*/ 	.word	0xfffffffe
	.align		4
        /*0010*/ 	.word	0x00000000
	.align		4
        /*0014*/ 	.word	0xfffffffd
	.align		4
        /*0018*/ 	.word	0x00000000
	.align		4
        /*001c*/ 	.word	0xfffffffc


//--------------------- .text.triton_poi_fused_convolution_div_max_pool2d_with_indices_relu_sub_39 --------------------------
	.section	.text.triton_poi_fused_convolution_div_max_pool2d_with_indices_relu_sub_39,"ax",@progbits
	.sectionflags	@"SHF_BARRIERS=1"
	.align	128
        .global         triton_poi_fused_convolution_div_max_pool2d_with_indices_relu_sub_39
        .type           triton_poi_fused_convolution_div_max_pool2d_with_indices_relu_sub_39,@function
        .size           triton_poi_fused_convolution_div_max_pool2d_with_indices_relu_sub_39,(.L_x_1 - triton_poi_fused_convolution_div_max_pool2d_with_indices_relu_sub_39)
        .other          triton_poi_fused_convolution_div_max_pool2d_with_indices_relu_sub_39,@"STO_CUDA_ENTRY STV_DEFAULT"
triton_poi_fused_convolution_div_max_pool2d_with_indices_relu_sub_39:
.text.triton_poi_fused_convolution_div_max_pool2d_with_indices_relu_sub_39:
[----:B------:R-:W0:Y:S01]  /*0000*/  LDC R1, c[0x0][0x28] ;  /* 0x00000a00ff017b82 */ /* 0x000e220000000800 */
[----:B------:R-:W1:Y:S07]  /*0010*/  S2R R0, SR_CTAID.Y ;  /* 0x0000000000007919 */ /* 0x000e6e0000002600 */
[----:B------:R-:W2:Y:S01]  /*0020*/  LDC.64 R18, c[0x0][0x210] ;  /* 0x00008400ff127b82 */ /* 0x000ea20000000a00 */
[----:B------:R-:W-:Y:S01]  /*0030*/  ULDC.64 UR6, c[0x0][0x208] ;  /* 0x0000820000067ab9 */ /* 0x000fe20000000a00 */
[----:B------:R-:W3:Y:S01]  /*0040*/  S2R R5, SR_TID.X ;  /* 0x0000000000057919 */ /* 0x000ee20000002100 */
[----:B------:R-:W4:Y:S05]  /*0050*/  S2R R27, SR_CTAID.X ;  /* 0x00000000001b7919 */ /* 0x000f2a0000002500 */
[----:B------:R-:W5:Y:S01]  /*0060*/  LDC.64 R16, c[0x0][0x218] ;  /* 0x00008600ff107b82 */ /* 0x000f620000000a00 */
[----:B-1----:R-:W-:Y:S01]  /*0070*/  IMAD.SHL.U32 R3, R0, 0x40, RZ ;  /* 0x0000004000037824 */ /* 0x002fe200078e00ff */
[----:B------:R-:W-:Y:S01]  /*0080*/  SHF.R.S32.HI R2, RZ, 0x19, R0 ;  /* 0x00000019ff027819 */ /* 0x000fe20000011400 */
[----:B---3--:R-:W-:-:S03]  /*0090*/  IMAD.SHL.U32 R0, R5, 0x4, RZ ;  /* 0x0000000405007824 */ /* 0x008fc600078e00ff */
[----:B------:R-:W-:Y:S01]  /*00a0*/  SGXT R2, R2, 0x1 ;  /* 0x000000010202781a */ /* 0x000fe20000000200 */
[----:B----4-:R-:W-:Y:S01]  /*00b0*/  IMAD.SHL.U32 R27, R27, 0x40, RZ ;  /* 0x000000401b1b7824 */ /* 0x010fe200078e00ff */
[----:B------:R-:W-:-:S04]  /*00c0*/  LOP3.LUT R21, R3, 0x3c, R0, 0xf8, !PT ;  /* 0x0000003c03157812 */ /* 0x000fc800078ef800 */
[----:B------:R-:W-:Y:S02]  /*00d0*/  LEA.HI R4, R2, R21, RZ, 0x9 ;  /* 0x0000001502047211 */ /* 0x000fe400078f48ff */
[----:B------:R-:W-:Y:S02]  /*00e0*/  SHF.R.U32.HI R2, RZ, 0x4, R5 ;  /* 0x00000004ff027819 */ /* 0x000fe40000011605 */
[----:B------:R-:W-:Y:S02]  /*00f0*/  LOP3.LUT R6, R4, 0xfffffe00, RZ, 0xc0, !PT ;  /* 0xfffffe0004067812 */ /* 0x000fe400078ec0ff */
[----:B------:R-:W-:-:S03]  /*0100*/  SGXT.U32 R2, R2, 0x4 ;  /* 0x000000040202781a */ /* 0x000fc60000000000 */
[----:B------:R-:W-:Y:S01]  /*0110*/  IMAD.IADD R21, R21, 0x1, -R6 ;  /* 0x0000000115157824 */ /* 0x000fe200078e0a06 */
[----:B------:R-:W-:Y:S01]  /*0120*/  LOP3.LUT R7, R27, 0x30, R2, 0xfe, !PT ;  /* 0x000000301b077812 */ /* 0x000fe200078efe02 */
[----:B------:R-:W-:Y:S01]  /*0130*/  IMAD.SHL.U32 R6, R4, 0x40, RZ ;  /* 0x0000004004067824 */ /* 0x000fe200078e00ff */
[----:B------:R-:W-:Y:S02]  /*0140*/  LOP3.LUT R5, R27, 0x10, R2, 0xfe, !PT ;  /* 0x000000101b057812 */ /* 0x000fe400078efe02 */
[----:B------:R-:W-:Y:S02]  /*0150*/  LOP3.LUT R4, R27, R2, RZ, 0xfc, !PT ;  /* 0x000000021b047212 */ /* 0x000fe400078efcff */
[----:B------:R-:W-:Y:S02]  /*0160*/  LOP3.LUT R8, R6, 0xffff8000, RZ, 0xc0, !PT ;  /* 0xffff800006087812 */ /* 0x000fe400078ec0ff */
[----:B------:R-:W-:Y:S02]  /*0170*/  LOP3.LUT R6, R27, 0x20, R2, 0xfe, !PT ;  /* 0x000000201b067812 */ /* 0x000fe400078efe02 */
[----:B------:R-:W-:Y:S01]  /*0180*/  ISETP.GE.AND P3, PT, R7, 0x40, PT ;  /* 0x000000400700780c */ /* 0x000fe20003f66270 */
[----:B------:R-:W-:Y:S01]  /*0190*/  IMAD.IADD R8, R21, 0x1, R8 ;  /* 0x0000000115087824 */ /* 0x000fe200078e0208 */
[----:B------:R-:W-:-:S02]  /*01a0*/  ISETP.GE.AND P1, PT, R5, 0x40, PT ;  /* 0x000000400500780c */ /* 0x000fc40003f26270 */
[----:B------:R-:W-:Y:S02]  /*01b0*/  CS2R R12, SRZ ;  /* 0x00000000000c7805 */ /* 0x000fe4000001ff00 */
[C---:B------:R-:W-:Y:S01]  /*01c0*/  ISETP.GE.AND P0, PT, R4.reuse, 0x40, PT ;  /* 0x000000400400780c */ /* 0x040fe20003f06270 */
[--C-:B------:R-:W-:Y:S01]  /*01d0*/  IMAD R25, R4, 0x200, R8.reuse ;  /* 0x0000020004197824 */ /* 0x100fe200078e0208 */
[C---:B------:R-:W-:Y:S01]  /*01e0*/  ISETP.GE.AND P2, PT, R6.reuse, 0x40, PT ;  /* 0x000000400600780c */ /* 0x040fe20003f46270 */
[--C-:B------:R-:W-:Y:S01]  /*01f0*/  IMAD R23, R5, 0x200, R8.reuse ;  /* 0x0000020005177824 */ /* 0x100fe200078e0208 */
[----:B------:R-:W-:Y:S01]  /*0200*/  CS2R R14, SRZ ;  /* 0x00000000000e7805 */ /* 0x000fe2000001ff00 */
[--C-:B------:R-:W-:Y:S01]  /*0210*/  IMAD R29, R6, 0x200, R8.reuse ;  /* 0x00000200061d7824 */ /* 0x100fe200078e0208 */
[----:B------:R-:W-:Y:S01]  /*0220*/  CS2R R4, SRZ ;  /* 0x0000000000047805 */ /* 0x000fe2000001ff00 */
[----:B------:R-:W-:Y:S01]  /*0230*/  IMAD R9, R7, 0x200, R8 ;  /* 0x0000020007097824 */ /* 0x000fe200078e0208 */
[----:B------:R-:W-:Y:S01]  /*0240*/  CS2R R6, SRZ ;  /* 0x0000000000067805 */ /* 0x000fe2000001ff00 */
[----:B--2---:R-:W-:-:S04]  /*0250*/  IMAD.WIDE R22, R23, 0x4, R18 ;  /* 0x0000000417167825 */ /* 0x004fc800078e0212 */
[--C-:B------:R-:W-:Y:S01]  /*0260*/  IMAD.WIDE R24, R25, 0x4, R18.reuse ;  /* 0x0000000419187825 */ /* 0x100fe200078e0212 */
[----:B------:R1:W2:Y:S03]  /*0270*/  @!P1 LDG.E.EL.128 R4, desc[UR6][R22.64] ;  /* 0x0000000616049981 */ /* 0x0002a6000c2e1d00 */
[----:B------:R-:W-:-:S04]  /*0280*/  IMAD.WIDE R28, R29, 0x4, R18 ;  /* 0x000000041d1c7825 */ /* 0x000fc800078e0212 */
[----:B------:R-:W-:-:S04]  /*0290*/  IMAD.WIDE R18, R9, 0x4, R18 ;  /* 0x0000000409127825 */ /* 0x000fc800078e0212 */
[----:B-----5:R-:W-:Y:S01]  /*02a0*/  IMAD.WIDE R16, R21, 0x4, R16 ;  /* 0x0000000415107825 */ /* 0x020fe200078e0210 */
[----:B------:R-:W3:Y:S01]  /*02b0*/  @!P3 LDG.E.EL.128 R12, desc[UR6][R18.64] ;  /* 0x00000006120cb981 */ /* 0x000ee2000c2e1d00 */
[----:B------:R-:W-:Y:S02]  /*02c0*/  CS2R R8, SRZ ;  /* 0x0000000000087805 */ /* 0x000fe4000001ff00 */
[----:B------:R-:W-:Y:S02]  /*02d0*/  CS2R R10, SRZ ;  /* 0x00000000000a7805 */ /* 0x000fe4000001ff00 */
[----:B------:R-:W-:Y:S02]  /*02e0*/  CS2R R20, SRZ ;  /* 0x0000000000147805 */ /* 0x000fe4000001ff00 */
[----:B-1----:R-:W-:Y:S02]  /*02f0*/  CS2R R22, SRZ ;  /* 0x0000000000167805 */ /* 0x002fe4000001ff00 */
[----:B------:R1:W4:Y:S04]  /*0300*/  @!P2 LDG.E.EL.128 R8, desc[UR6][R28.64] ;  /* 0x000000061c08a981 */ /* 0x000328000c2e1d00 */
[----:B------:R-:W2:Y:S04]  /*0310*/  LDG.E.EL.128 R16, desc[UR6][R16.64] ;  /* 0x0000000610107981 */ /* 0x000ea8000c2e1d00 */
[----:B------:R5:W3:Y:S01]  /*0320*/  @!P0 LDG.E.EL.128 R20, desc[UR6][R24.64] ;  /* 0x0000000618148981 */ /* 0x000ae2000c2e1d00 */
[----:B------:R-:W-:-:S02]  /*0330*/  LOP3.LUT R0, R27, 0x3c, R0, 0xf8, !PT ;  /* 0x0000003c1b007812 */ /* 0x000fc400078ef800 */
[----:B-1----:R-:W-:Y:S02]  /*0340*/  LOP3.LUT R29, R3, R2, RZ, 0xfc, !PT ;  /* 0x00000002031d7212 */ /* 0x002fe400078efcff */
[----:B------:R-:W-:Y:S02]  /*0350*/  LOP3.LUT R27, R3, 0x10, R2, 0xfe, !PT ;  /* 0x00000010031b7812 */ /* 0x000fe400078efe02 */
[----:B-----5:R-:W-:Y:S02]  /*0360*/  LOP3.LUT R25, R3, 0x20, R2, 0xfe, !PT ;  /* 0x0000002003197812 */ /* 0x020fe400078efe02 */
[----:B------:R-:W-:Y:S02]  /*0370*/  LOP3.LUT R3, R3, 0x30, R2, 0xfe, !PT ;  /* 0x0000003003037812 */ /* 0x000fe400078efe02 */
[----:B------:R-:W1:Y:S01]  /*0380*/  S2R R2, SR_TID.X ;  /* 0x0000000000027919 */ /* 0x000e620000002100 */
[----:B------:R-:W5:Y:S01]  /*0390*/  S2UR UR5, SR_CgaCtaId ;  /* 0x00000000000579c3 */ /* 0x000f620000008800 */
[----:B------:R-:W-:-:S02]  /*03a0*/  UMOV UR4, 0x400 ;  /* 0x0000040000047882 */ /* 0x000fc40000000000 */
[----:B-----5:R-:W-:Y:S01]  /*03b0*/  UPRMT UR4, UR5, 0x654, UR4 ;  /* 0x0000065405047896 */ /* 0x020fe20008000004 */
[----:B------:R-:W-:Y:S01]  /*03c0*/  IMAD R25, R25, 0x40, R0 ;  /* 0x0000004019197824 */ /* 0x000fe200078e0200 */
[C---:B--2---:R-:W-:Y:S01]  /*03d0*/  FSETP.GEU.AND P6, PT, R16.reuse, -R4, PT ;  /* 0x800000041000720b */ /* 0x044fe20003fce000 */
[C---:B------:R-:W-:Y:S01]  /*03e0*/  FADD R4, R16.reuse, R4 ;  /* 0x0000000410047221 */ /* 0x040fe20000000000 */
[C---:B----4-:R-:W-:Y:S01]  /*03f0*/  FSETP.GEU.AND P3, PT, R16.reuse, -R8, PT ;  /* 0x800000081000720b */ /* 0x050fe20003f6e000 */
[C---:B------:R-:W-:Y:S01]  /*0400*/  FADD R8, R16.reuse, R8 ;  /* 0x0000000810087221 */ /* 0x040fe20000000000 */
[----:B---3--:R-:W-:Y:S02]  /*0410*/  FSETP.GEU.AND P1, PT, R16, -R12, PT ;  /* 0x8000000c1000720b */ /* 0x008fe40003f2e000 */
[----:B------:R-:W-:Y:S01]  /*0420*/  FSEL R4, R4, RZ, P6 ;  /* 0x000000ff04047208 */ /* 0x000fe20003000000 */
[C---:B------:R-:W-:Y:S01]  /*0430*/  FADD R12, R16.reuse, R12 ;  /* 0x0000000c100c7221 */ /* 0x040fe20000000000 */
[C---:B------:R-:W-:Y:S01]  /*0440*/  FSETP.GEU.AND P5, PT, R17.reuse, -R5, PT ;  /* 0x800000051100720b */ /* 0x040fe20003fae000 */
[C---:B------:R-:W-:Y:S01]  /*0450*/  FADD R5, R17.reuse, R5 ;  /* 0x0000000511057221 */ /* 0x040fe20000000000 */
[C---:B------:R-:W-:Y:S01]  /*0460*/  FSETP.GEU.AND P2, PT, R17.reuse, -R9, PT ;  /* 0x800000091100720b */ /* 0x040fe20003f4e000 */
[C---:B------:R-:W-:Y:S01]  /*0470*/  FADD R9, R17.reuse, R9 ;  /* 0x0000000911097221 */ /* 0x040fe20000000000 */
[C---:B------:R-:W-:Y:S01]  /*0480*/  FSETP.GEU.AND P0, PT, R17.reuse, -R13, PT ;  /* 0x8000000d1100720b */ /* 0x040fe20003f0e000 */
[C---:B------:R-:W-:Y:S01]  /*0490*/  FADD R13, R17.reuse, R13 ;  /* 0x0000000d110d7221 */ /* 0x040fe20000000000 */
[C---:B------:R-:W-:Y:S01]  /*04a0*/  FSETP.GEU.AND P6, PT, R17.reuse, -R21, PT ;  /* 0x800000151100720b */ /* 0x040fe20003fce000 */
[----:B------:R-:W-:Y:S01]  /*04b0*/  FADD R21, R17, R21 ;  /* 0x0000001511157221 */ /* 0x000fe20000000000 */
[C---:B------:R-:W-:Y:S01]  /*04c0*/  FSETP.GEU.AND P4, PT, R16.reuse, -R20, PT ;  /* 0x800000141000720b */ /* 0x040fe20003f8e000 */
[----:B------:R-:W-:Y:S01]  /*04d0*/  FADD R16, R16, R20 ;  /* 0x0000001410107221 */ /* 0x000fe20000000000 */
[----:B-1----:R-:W-:Y:S01]  /*04e0*/  IMAD.SHL.U32 R17, R2, 0x100, RZ ;  /* 0x0000010002117824 */ /* 0x002fe200078e00ff */
[----:B------:R-:W-:-:S02]  /*04f0*/  SHF.R.U32.HI R20, RZ, 0x4, R2 ;  /* 0x00000004ff147819 */ /* 0x000fc40000011602 */
[----:B------:R-:W-:Y:S02]  /*0500*/  FSEL R8, R8, RZ, P3 ;  /* 0x000000ff08087208 */ /* 0x000fe40001800000 */
[----:B------:R-:W-:Y:S02]  /*0510*/  SGXT.U32 R20, R20, 0x4 ;  /* 0x000000041414781a */ /* 0x000fe40000000000 */
[----:B------:R-:W-:Y:S02]  /*0520*/  LOP3.LUT R17, R17, 0xf00, RZ, 0xc0, !PT ;  /* 0x00000f0011117812 */ /* 0x000fe400078ec0ff */
[----:B------:R-:W-:Y:S02]  /*0530*/  FSEL R16, R16, RZ, P4 ;  /* 0x000000ff10107208 */ /* 0x000fe40002000000 */
[----:B------:R-:W-:Y:S02]  /*0540*/  FSEL R5, R5, RZ, P5 ;  /* 0x000000ff05057208 */ /* 0x000fe40002800000 */
[C---:B------:R-:W-:Y:S01]  /*0550*/  FSETP.GEU.AND P3, PT, R18.reuse, -R6, PT ;  /* 0x800000061200720b */ /* 0x040fe20003f6e000 */
[C---:B------:R-:W-:Y:S01]  /*0560*/  FADD R6, R18.reuse, R6 ;  /* 0x0000000612067221 */ /* 0x040fe20000000000 */
[C---:B------:R-:W-:Y:S01]  /*0570*/  FSETP.GEU.AND P4, PT, R18.reuse, -R10, PT ;  /* 0x8000000a1200720b */ /* 0x040fe20003f8e000 */
[C---:B------:R-:W-:Y:S01]  /*0580*/  FADD R10, R18.reuse, R10 ;  /* 0x0000000a120a7221 */ /* 0x040fe20000000000 */
[C---:B------:R-:W-:Y:S01]  /*0590*/  FSETP.GEU.AND P5, PT, R18.reuse, -R14, PT ;  /* 0x8000000e1200720b */ /* 0x040fe20003fae000 */
[----:B------:R-:W-:Y:S01]  /*05a0*/  FADD R14, R18, R14 ;  /* 0x0000000e120e7221 */ /* 0x000fe20000000000 */
[----:B------:R-:W-:-:S02]  /*05b0*/  FSEL R24, R21, RZ, P6 ;  /* 0x000000ff15187208 */ /* 0x000fc40003000000 */
[C---:B------:R-:W-:Y:S01]  /*05c0*/  FSETP.GEU.AND P6, PT, R18.reuse, -R22, PT ;  /* 0x800000161200720b */ /* 0x040fe20003fce000 */
[----:B------:R-:W-:Y:S01]  /*05d0*/  FADD R18, R18, R22 ;  /* 0x0000001612127221 */ /* 0x000fe20000000000 */
[C---:B------:R-:W-:Y:S02]  /*05e0*/  LOP3.LUT R22, R17.reuse, R20, RZ, 0xfc, !PT ;  /* 0x0000001411167212 */ /* 0x040fe400078efcff */
[C---:B------:R-:W-:Y:S02]  /*05f0*/  LOP3.LUT R20, R17.reuse, 0x40, RZ, 0xfc, !PT ;  /* 0x0000004011147812 */ /* 0x040fe400078efcff */
[C---:B------:R-:W-:Y:S02]  /*0600*/  LOP3.LUT R26, R17.reuse, 0x80, RZ, 0xfc, !PT ;  /* 0x00000080111a7812 */ /* 0x040fe400078efcff */
[C---:B------:R-:W-:Y:S02]  /*0610*/  LOP3.LUT R28, R17.reuse, 0xc0, RZ, 0xfc, !PT ;  /* 0x000000c0111c7812 */ /* 0x040fe400078efcff */
[----:B------:R-:W-:-:S02]  /*0620*/  LEA.HI R21, R17, UR4, RZ, 0x1c ;  /* 0x0000000411157c11 */ /* 0x000fc4000f8fe0ff */
[----:B------:R-:W-:Y:S02]  /*0630*/  LEA.HI R20, R20, UR4, RZ, 0x1c ;  /* 0x0000000414147c11 */ /* 0x000fe4000f8fe0ff */
[----:B------:R-:W-:Y:S02]  /*0640*/  FSEL R9, R9, RZ, P2 ;  /* 0x000000ff09097208 */ /* 0x000fe40001000000 */
[----:B------:R-:W-:Y:S02]  /*0650*/  LEA.HI R17, R26, UR4, RZ, 0x1c ;  /* 0x000000041a117c11 */ /* 0x000fe4000f8fe0ff */
[C---:B------:R-:W-:Y:S01]  /*0660*/  FSETP.GEU.AND P2, PT, R19.reuse, -R23, PT ;  /* 0x800000171300720b */ /* 0x040fe20003f4e000 */
[C---:B------:R-:W-:Y:S01]  /*0670*/  FADD R23, R19.reuse, R23 ;  /* 0x0000001713177221 */ /* 0x040fe20000000000 */
[----:B------:R-:W-:Y:S01]  /*0680*/  LEA.HI R28, R28, UR4, RZ, 0x1c ;  /* 0x000000041c1c7c11 */ /* 0x000fe2000f8fe0ff */
[----:B------:R-:W-:Y:S01]  /*0690*/  IMAD R21, R22, 0x4, R21 ;  /* 0x0000000416157824 */ /* 0x000fe200078e0215 */
[----:B------:R-:W-:Y:S01]  /*06a0*/  FSEL R6, R6, RZ, P3 ;  /* 0x000000ff06067208 */ /* 0x000fe20001800000 */
[C---:B------:R-:W-:Y:S01]  /*06b0*/  IMAD R20, R22.reuse, 0x4, R20 ;  /* 0x0000000416147824 */ /* 0x040fe200078e0214 */
[----:B------:R-:W-:Y:S01]  /*06c0*/  FSETP.GEU.AND P3, PT, R19, -R7, PT ;  /* 0x800000071300720b */ /* 0x000fe20003f6e000 */
[----:B------:R-:W-:-:S02]  /*06d0*/  IMAD R17, R22, 0x4, R17 ;  /* 0x0000000416117824 */ /* 0x000fc400078e0211 */
[----:B------:R-:W-:Y:S01]  /*06e0*/  FADD R7, R19, R7 ;  /* 0x0000000713077221 */ /* 0x000fe20000000000 */
[----:B------:R-:W-:Y:S01]  /*06f0*/  FSEL R18, R18, RZ, P6 ;  /* 0x000000ff12127208 */ /* 0x000fe20003000000 */
[----:B------:R-:W-:Y:S01]  /*0700*/  IMAD R22, R22, 0x4, R28 ;  /* 0x0000000416167824 */ /* 0x000fe200078e021c */
[----:B------:R-:W-:Y:S01]  /*0710*/  FSEL R23, R23, RZ, P2 ;  /* 0x000000ff17177208 */ /* 0x000fe20001000000 */
[----:B------:R1:W-:Y:S01]  /*0720*/  STS [R21], R16 ;  /* 0x0000001015007388 */ /* 0x0003e20000000800 */
[C---:B------:R-:W-:Y:S01]  /*0730*/  FSETP.GEU.AND P6, PT, R19.reuse, -R11, PT ;  /* 0x8000000b1300720b */ /* 0x040fe20003fce000 */
[----:B------:R-:W-:Y:S01]  /*0740*/  FADD R11, R19, R11 ;  /* 0x0000000b130b7221 */ /* 0x000fe20000000000 */
[----:B------:R-:W-:Y:S01]  /*0750*/  FSEL R7, R7, RZ, P3 ;  /* 0x000000ff07077208 */ /* 0x000fe20001800000 */
[----:B------:R-:W-:Y:S01]  /*0760*/  STS [R20+0x100], R24 ;  /* 0x0001001814007388 */ /* 0x000fe20000000800 */
[----:B------:R-:W-:-:S03]  /*0770*/  FSETP.GEU.AND P2, PT, R19, -R15, PT ;  /* 0x8000000f1300720b */ /* 0x000fc60003f4e000 */
[----:B------:R2:W-:Y:S01]  /*0780*/  STS [R17+0x200], R18 ;  /* 0x0002001211007388 */ /* 0x0005e20000000800 */
[----:B------:R-:W-:Y:S01]  /*0790*/  FADD R15, R19, R15 ;  /* 0x0000000f130f7221 */ /* 0x000fe20000000000 */
[----:B------:R-:W-:Y:S02]  /*07a0*/  FSEL R10, R10, RZ, P4 ;  /* 0x000000ff0a0a7208 */ /* 0x000fe40002000000 */
[----:B------:R-:W-:Y:S01]  /*07b0*/  STS [R22+0x300], R23 ;  /* 0x0003001716007388 */ /* 0x000fe20000000800 */
[----:B------:R-:W-:-:S03]  /*07c0*/  FSEL R11, R11, RZ, P6 ;  /* 0x000000ff0b0b7208 */ /* 0x000fc60003000000 */
[----:B------:R3:W-:Y:S01]  /*07d0*/  STS [R21+0x40], R4 ;  /* 0x0000400415007388 */ /* 0x0007e20000000800 */
[----:B------:R-:W-:Y:S02]  /*07e0*/  FSEL R12, R12, RZ, P1 ;  /* 0x000000ff0c0c7208 */ /* 0x000fe40000800000 */
[----:B------:R-:W-:Y:S01]  /*07f0*/  FSEL R13, R13, RZ, P0 ;  /* 0x000000ff0d0d7208 */ /* 0x000fe20000000000 */
[----:B------:R4:W-:Y:S01]  /*0800*/  STS [R20+0x140], R5 ;  /* 0x0001400514007388 */ /* 0x0009e20000000800 */
[----:B------:R-:W-:Y:S01]  /*0810*/  FSEL R14, R14, RZ, P5 ;  /* 0x000000ff0e0e7208 */ /* 0x000fe20002800000 */
[----:B-1----:R-:W-:Y:S01]  /*0820*/  IMAD.SHL.U32 R16, R2, 0x4, RZ ;  /* 0x0000000402107824 */ /* 0x002fe200078e00ff */
[----:B--2---:R-:W1:Y:S01]  /*0830*/  LDC.64 R18, c[0x0][0x220] ;  /* 0x00008800ff127b82 */ /* 0x004e620000000a00 */
[----:B------:R2:W-:Y:S01]  /*0840*/  STS [R17+0x240], R6 ;  /* 0x0002400611007388 */ /* 0x0005e20000000800 */
[----:B------:R-:W-:-:S03]  /*0850*/  FSEL R15, R15, RZ, P2 ;  /* 0x000000ff0f0f7208 */ /* 0x000fc60001000000 */
[----:B------:R5:W-:Y:S04]  /*0860*/  STS [R22+0x340], R7 ;  /* 0x0003400716007388 */ /* 0x000be80000000800 */
[----:B------:R-:W-:Y:S04]  /*0870*/  STS [R21+0x80], R8 ;  /* 0x0000800815007388 */ /* 0x000fe80000000800 */
[----:B------:R1:W-:Y:S04]  /*0880*/  STS [R20+0x180], R9 ;  /* 0x0001800914007388 */ /* 0x0003e80000000800 */
[----:B------:R-:W-:Y:S04]  /*0890*/  STS [R17+0x280], R10 ;  /* 0x0002800a11007388 */ /* 0x000fe80000000800 */
[----:B------:R-:W-:Y:S01]  /*08a0*/  STS [R22+0x380], R11 ;  /* 0x0003800b16007388 */ /* 0x000fe20000000800 */
[----:B------:R-:W-:-:S03]  /*08b0*/  LOP3.LUT R16, R16, 0x3fc, RZ, 0xc0, !PT ;  /* 0x000003fc10107812 */ /* 0x000fc600078ec0ff */
[----:B------:R-:W-:Y:S04]  /*08c0*/  STS [R21+0xc0], R12 ;  /* 0x0000c00c15007388 */ /* 0x000fe80000000800 */
[----:B------:R1:W-:Y:S04]  /*08d0*/  STS [R20+0x1c0], R13 ;  /* 0x0001c00d14007388 */ /* 0x0003e80000000800 */
[----:B------:R1:W-:Y:S04]  /*08e0*/  STS [R17+0x2c0], R14 ;  /* 0x0002c00e11007388 */ /* 0x0003e80000000800 */
[----:B------:R-:W-:Y:S01]  /*08f0*/  STS [R22+0x3c0], R15 ;  /* 0x0003c00f16007388 */ /* 0x000fe20000000800 */
[----:B---3--:R-:W-:-:S02]  /*0900*/  LOP3.LUT R4, R16, 0x400, RZ, 0xfc, !PT ;  /* 0x0000040010047812 */ /* 0x008fc400078efcff */
[----:B----4-:R-:W-:Y:S02]  /*0910*/  LOP3.LUT R5, R16, 0x800, RZ, 0xfc, !PT ;  /* 0x0000080010057812 */ /* 0x010fe400078efcff */
[----:B------:R-:W-:Y:S02]  /*0920*/  SHF.R.U32.HI R2, RZ, 0x2, R2 ;  /* 0x00000002ff027819 */ /* 0x000fe40000011602 */
[----:B------:R-:W-:Y:S02]  /*0930*/  SHF.R.U32.HI R4, RZ, 0x4, R4 ;  /* 0x00000004ff047819 */ /* 0x000fe40000011604 */
[----:B--2---:R-:W-:Y:S02]  /*0940*/  SHF.R.U32.HI R6, RZ, 0x4, R5 ;  /* 0x00000004ff067819 */ /* 0x004fe40000011605 */
[----:B------:R-:W-:Y:S02]  /*0950*/  LOP3.LUT R2, R2, 0x3c, RZ, 0xc0, !PT ;  /* 0x0000003c02027812 */ /* 0x000fe400078ec0ff */
[----:B------:R-:W-:-:S02]  /*0960*/  LOP3.LUT R4, R4, 0x7c, RZ, 0xc0, !PT ;  /* 0x0000007c04047812 */ /* 0x000fc400078ec0ff */
[----:B------:R-:W-:Y:S01]  /*0970*/  LOP3.LUT R6, R6, 0xbc, RZ, 0xc0, !PT ;  /* 0x000000bc06067812 */ /* 0x000fe200078ec0ff */
[----:B------:R-:W-:Y:S02]  /*0980*/  VIADD R5, R2, UR4 ;  /* 0x0000000402057c36 */ /* 0x000fe40008000000 */
[----:B-----5:R-:W-:Y:S02]  /*0990*/  VIADD R7, R4, UR4 ;  /* 0x0000000404077c36 */ /* 0x020fe40008000000 */
[----:B01----:R-:W-:Y:S02]  /*09a0*/  VIADD R9, R6, UR4 ;  /* 0x0000000406097c36 */ /* 0x003fe40008000000 */
[C---:B------:R-:W-:Y:S01]  /*09b0*/  IMAD R2, R16.reuse, 0x4, R5 ;  /* 0x0000000410027824 */ /* 0x040fe200078e0205 */
[----:B------:R-:W-:Y:S01]  /*09c0*/  BAR.SYNC.DEFER_BLOCKING 0x0 ;  /* 0x0000000000007b1d */ /* 0x000fe20000010000 */
[C---:B------:R-:W-:Y:S02]  /*09d0*/  IMAD R20, R16.reuse, 0x4, R7 ;  /* 0x0000000410147824 */ /* 0x040fe400078e0207 */
[----:B------:R-:W-:-:S03]  /*09e0*/  IMAD R24, R16, 0x4, R9 ;  /* 0x0000000410187824 */ /* 0x000fc600078e0209 */
[----:B------:R-:W-:Y:S04]  /*09f0*/  LDS R4, [R2] ;  /* 0x0000000002047984 */ /* 0x000fe80000000800 */
[----:B------:R-:W-:Y:S04]  /*0a00*/  LDS R5, [R2+0x4] ;  /* 0x0000040002057984 */ /* 0x000fe80000000800 */
[----:B------:R-:W-:Y:S04]  /*0a10*/  LDS R6, [R2+0x8] ;  /* 0x0000080002067984 */ /* 0x000fe80000000800 */
[----:B------:R-:W0:Y:S04]  /*0a20*/  LDS R7, [R2+0xc] ;  /* 0x00000c0002077984 */ /* 0x000e280000000800 */
[----:B------:R-:W-:Y:S04]  /*0a30*/  LDS R8, [R20+0x1000] ;  /* 0x0010000014087984 */ /* 0x000fe80000000800 */
[----:B------:R-:W-:Y:S04]  /*0a40*/  LDS R9, [R20+0x1004] ;  /* 0x0010040014097984 */ /* 0x000fe80000000800 */
[----:B------:R-:W-:Y:S04]  /*0a50*/  LDS R10, [R20+0x1008] ;  /* 0x00100800140a7984 */ /* 0x000fe80000000800 */
[----:B------:R1:W2:Y:S04]  /*0a60*/  LDS R11, [R20+0x100c] ;  /* 0x00100c00140b7984 */ /* 0x0002a80000000800 */
[----:B------:R-:W-:Y:S04]  /*0a70*/  LDS R12, [R24+0x2000] ;  /* 0x00200000180c7984 */ /* 0x000fe80000000800 */
[----:B------:R-:W-:Y:S04]  /*0a80*/  LDS R13, [R24+0x2004] ;  /* 0x00200400180d7984 */ /* 0x000fe80000000800 */
[----:B------:R-:W-:Y:S04]  /*0a90*/  LDS R14, [R24+0x2008] ;  /* 0x00200800180e7984 */ /* 0x000fe80000000800 */
[----:B------:R3:W4:Y:S01]  /*0aa0*/  LDS R15, [R24+0x200c] ;  /* 0x00200c00180f7984 */ /* 0x0007220000000800 */
[----:B------:R-:W-:-:S02]  /*0ab0*/  ISETP.GE.AND P0, PT, R0, 0x40, PT ;  /* 0x000000400000780c */ /* 0x000fc40003f06270 */
[----:B------:R-:W-:Y:S01]  /*0ac0*/  LOP3.LUT R17, R16, 0xc00, RZ, 0xfc, !PT ;  /* 0x00000c0010117812 */ /* 0x000fe200078efcff */
[--C-:B------:R-:W-:Y:S02]  /*0ad0*/  IMAD R21, R29, 0x40, R0.reuse ;  /* 0x000000401d157824 */ /* 0x100fe400078e0200 */
[----:B------:R-:W-:Y:S01]  /*0ae0*/  IMAD R23, R27, 0x40, R0 ;  /* 0x000000401b177824 */ /* 0x000fe200078e0200 */
[----:B------:R-:W-:Y:S01]  /*0af0*/  SHF.R.U32.HI R17, RZ, 0x4, R17 ;  /* 0x00000004ff117819 */ /* 0x000fe20000011611 */
[----:B-1----:R-:W-:-:S03]  /*0b00*/  IMAD.WIDE R20, R21, 0x4, R18 ;  /* 0x0000000415147825 */ /* 0x002fc600078e0212 */
[----:B------:R-:W-:Y:S01]  /*0b10*/  LOP3.LUT R17, R17, 0xfc, RZ, 0xc0, !PT ;  /* 0x000000fc11117812 */ /* 0x000fe200078ec0ff */
[----:B------:R-:W-:-:S04]  /*0b20*/  IMAD.WIDE R22, R23, 0x4, R18 ;  /* 0x0000000417167825 */ /* 0x000fc800078e0212 */
[----:B---3--:R-:W-:Y:S01]  /*0b30*/  IMAD.WIDE R24, R25, 0x4, R18 ;  /* 0x0000000419187825 */ /* 0x008fe200078e0212 */
[----:B0-----:R0:W-:Y:S03]  /*0b40*/  @!P0 STG.E.128 desc[UR6][R20.64], R4 ;  /* 0x0000000414008986 */ /* 0x0011e6000c101d06 */
[----:B------:R-:W-:Y:S01]  /*0b50*/  VIADD R17, R17, UR4 ;  /* 0x0000000411117c36 */ /* 0x000fe20008000000 */
[----:B--2---:R0:W-:Y:S03]  /*0b60*/  @!P0 STG.E.128 desc[UR6][R22.64], R8 ;  /* 0x0000000816008986 */ /* 0x0041e6000c101d06 */
[----:B------:R-:W-:Y:S01]  /*0b70*/  IMAD R17, R16, 0x4, R17 ;  /* 0x0000000410117824 */ /* 0x000fe200078e0211 */
[----:B----4-:R0:W-:Y:S02]  /*0b80*/  @!P0 STG.E.128 desc[UR6][R24.64], R12 ;  /* 0x0000000c18008986 */ /* 0x0101e4000c101d06 */
[----:B0-----:R-:W-:Y:S05]  /*0b90*/  @P0 EXIT ;  /* 0x000000000000094d */ /* 0x001fea0003800000 */
[----:B0-----:R-:W-:Y:S01]  /*0ba0*/  LDS R4, [R17+0x3000] ;  /* 0x0030000011047984 */ /* 0x001fe20000000800 */
[----:B------:R-:W-:-:S03]  /*0bb0*/  IMAD R3, R3, 0x40, R0 ;  /* 0x0000004003037824 */ /* 0x000fc600078e0200 */
[----:B------:R-:W-:Y:S01]  /*0bc0*/  LDS R5, [R17+0x3004] ;  /* 0x0030040011057984 */ /* 0x000fe20000000800 */
[----:B------:R-:W-:-:S03]  /*0bd0*/  IMAD.WIDE R18, R3, 0x4, R18 ;  /* 0x0000000403127825 */ /* 0x000fc600078e0212 */
[----:B------:R-:W-:Y:S04]  /*0be0*/  LDS R6, [R17+0x3008] ;  /* 0x0030080011067984 */ /* 0x000fe80000000800 */
[----:B------:R-:W0:Y:S04]  /*0bf0*/  LDS R7, [R17+0x300c] ;  /* 0x00300c0011077984 */ /* 0x000e280000000800 */
[----:B0-----:R-:W-:Y:S01]  /*0c00*/  STG.E.128 desc[UR6][R18.64], R4 ;  /* 0x0000000412007986 */ /* 0x001fe2000c101d06 */
[----:B------:R-:W-:Y:S05]  /*0c10*/  EXIT ;  /* 0x000000000000794d */ /* 0x000fea0003800000 */
.L_x_0:
[----:B------:R-:W-:-:S00]  /*0c20*/  BRA `(.L_x_0) ;  /* 0xfffffffc00fc7947 */ /* 0x000fc0000383ffff */
[----:B------:R-:W-:-:S00]  /*0c30*/  NOP ;  /* 0x0000000000007918 */ /* 0x000fc00000000000 */
        /* <DEDUP_REMOVED lines=12> */
.L_x_1:


//--------------------- .nv.shared.triton_poi_fused_convolution_div_max_pool2d_with_indices_relu_sub_39 --------------------------
	.section	.nv.shared.triton_poi_fused_convolution_div_max_pool2d_with_indices_relu_sub_39,"aw",@nobits
	.sectionflags	@""
	.align	16
	.zero		1024


//--------------------- .nv.constant0.triton_poi_fused_convolution_div_max_pool2d_with_indices_relu_sub_39 --------------------------
	.section	.nv.constant0.triton_poi_fused_convolution_div_max_pool2d_with_indices_relu_sub_39,"a",@progbits
	.sectionflags	@""
	.align	4
.nv.constant0.triton_poi_fused_convolution_div_max_pool2d_with_indices_relu_sub_39:
	.zero		560
